//
// Generated by NVIDIA NVVM Compiler
//
// Compiler Build ID: CL-36424714
// Cuda compilation tools, release 13.0, V13.0.88
// Based on NVVM 20.0.0
//

.version 9.0
.target sm_100
.address_size 64

	// .globl	_ZN13cuda_ros_node3addEPiS0_S0_S0_

.visible .entry _ZN13cuda_ros_node3addEPiS0_S0_S0_(
	.param .u64 .ptr .align 1 _ZN13cuda_ros_node3addEPiS0_S0_S0__param_0,
	.param .u64 .ptr .align 1 _ZN13cuda_ros_node3addEPiS0_S0_S0__param_1,
	.param .u64 .ptr .align 1 _ZN13cuda_ros_node3addEPiS0_S0_S0__param_2,
	.param .u64 .ptr .align 1 _ZN13cuda_ros_node3addEPiS0_S0_S0__param_3
)
{
	.reg .pred 	%p<2>;
	.reg .b32 	%r<6>;
	.reg .b64 	%rd<13>;

	ld.param.u64 	%rd1, [_ZN13cuda_ros_node3addEPiS0_S0_S0__param_0];
	ld.param.u64 	%rd2, [_ZN13cuda_ros_node3addEPiS0_S0_S0__param_1];
	ld.param.u64 	%rd3, [_ZN13cuda_ros_node3addEPiS0_S0_S0__param_2];
	ld.param.u64 	%rd4, [_ZN13cuda_ros_node3addEPiS0_S0_S0__param_3];
	cvta.to.global.u64 	%rd5, %rd4;
	mov.u32 	%r1, %ctaid.x;
	ld.global.u32 	%r2, [%rd5];
	setp.ge.s32 	%p1, %r1, %r2;
	@%p1 bra 	$L__BB0_2;
	cvta.to.global.u64 	%rd6, %rd1;
	cvta.to.global.u64 	%rd7, %rd2;
	cvta.to.global.u64 	%rd8, %rd3;
	mul.wide.u32 	%rd9, %r1, 4;
	add.s64 	%rd10, %rd6, %rd9;
	ld.global.u32 	%r3, [%rd10];
	add.s64 	%rd11, %rd7, %rd9;
	ld.global.u32 	%r4, [%rd11];
	add.s32 	%r5, %r4, %r3;
	add.s64 	%rd12, %rd8, %rd9;
	st.global.u32 	[%rd12], %r5;
$L__BB0_2:
	ret;

}


// ===== COMPILED SASS (sm_100) =====

	.target	sm_100

	.elftype	@"ET_EXEC"


//--------------------- .note.nv.tkinfo           --------------------------
	.section	.note.nv.tkinfo,"",@"SHT_NOTE"
	.sectionflags	@"SHF_NOTE_NV_TKINFO"
	.tkinfo
        /*0018*/ 	.word	0x00000002
        /*0030*/ 	.string	""
        /*0030*/ 	.string	"ptxas"
        /*0030*/ 	.string	"Cuda compilation tools, release 13.0, V13.0.88"
        /*0030*/ 	.string	"Build cuda_13.0.r13.0/compiler.36424714_0"
        /*0030*/ 	.string	"-arch sm_100 -m 64 "



//--------------------- .note.nv.cuinfo           --------------------------
	.section	.note.nv.cuinfo,"",@"SHT_NOTE"
	.sectionflags	@"SHF_NOTE_NV_CUINFO"
        /*0018*/ 	.short	0x0002
        /*001a*/ 	.short	0x0064
        /*001c*/ 	.short	0x0082
	.zero		2


//--------------------- .nv.info                  --------------------------
	.section	.nv.info,"",@"SHT_CUDA_INFO"
	.align	4


	//----- nvinfo : EIATTR_REGCOUNT
	.align		4
        /*0000*/ 	.byte	0x04, 0x2f
        /*0002*/ 	.short	(.L_1 - .L_0)
	.align		4
.L_0:
        /*0004*/ 	.word	index@(_ZN13cuda_ros_node3addEPiS0_S0_S0_)
        /*0008*/ 	.word	0x0000000c


	//----- nvinfo : EIATTR_FRAME_SIZE
	.align		4
.L_1:
        /*000c*/ 	.byte	0x04, 0x11
        /*000e*/ 	.short	(.L_3 - .L_2)
	.align		4
.L_2:
        /*0010*/ 	.word	index@(_ZN13cuda_ros_node3addEPiS0_S0_S0_)
        /*0014*/ 	.word	0x00000000


	//----- nvinfo : EIATTR_MIN_STACK_SIZE
	.align		4
.L_3:
        /*0018*/ 	.byte	0x04, 0x12
        /*001a*/ 	.short	(.L_5 - .L_4)
	.align		4
.L_4:
        /*001c*/ 	.word	index@(_ZN13cuda_ros_node3addEPiS0_S0_S0_)
        /*0020*/ 	.word	0x00000000
.L_5:


//--------------------- .nv.compat                --------------------------
	.section	.nv.compat,"",@"SHT_CUDA_COMPAT_INFO"
	.align	4
        /*0000*/ 	.byte	0x02, 0x09, 0x00, 0x00, 0x02, 0x02, 0x01, 0x00, 0x02, 0x05, 0x05, 0x00, 0x03, 0x07, 0x01, 0x01
        /*0010*/ 	.byte	0x02, 0x03, 0x00, 0x00, 0x02, 0x06, 0x01, 0x00, 0x04, 0x0b, 0x08, 0x00, 0x09, 0x00, 0x00, 0x00
        /*0020*/ 	.byte	0x00, 0x00, 0x00, 0x00


//--------------------- .nv.info._ZN13cuda_ros_node3addEPiS0_S0_S0_ --------------------------
	.section	.nv.info._ZN13cuda_ros_node3addEPiS0_S0_S0_,"",@"SHT_CUDA_INFO"
	.sectionflags	@""
	.align	4


	//----- nvinfo : EIATTR_CUDA_API_VERSION
	.align		4
        /*0000*/ 	.byte	0x04, 0x37
        /*0002*/ 	.short	(.L_7 - .L_6)
.L_6:
        /*0004*/ 	.word	0x00000082


	//----- nvinfo : EIATTR_KPARAM_INFO
	.align		4
.L_7:
        /*0008*/ 	.byte	0x04, 0x17
        /*000a*/ 	.short	(.L_9 - .L_8)
.L_8:
        /*000c*/ 	.word	0x00000000
        /*0010*/ 	.short	0x0003
        /*0012*/ 	.short	0x0018
        /*0014*/ 	.byte	0x00, 0xf5, 0x21, 0x00


	//----- nvinfo : EIATTR_KPARAM_INFO
	.align		4
.L_9:
        /*0018*/ 	.byte	0x04, 0x17
        /*001a*/ 	.short	(.L_11 - .L_10)
.L_10:
        /*001c*/ 	.word	0x00000000
        /*0020*/ 	.short	0x0002
        /*0022*/ 	.short	0x0010
        /*0024*/ 	.byte	0x00, 0xf5, 0x21, 0x00


	//----- nvinfo : EIATTR_KPARAM_INFO
	.align		4
.L_11:
        /*0028*/ 	.byte	0x04, 0x17
        /*002a*/ 	.short	(.L_13 - .L_12)
.L_12:
        /*002c*/ 	.word	0x00000000
        /*0030*/ 	.short	0x0001
        /*0032*/ 	.short	0x0008
        /*0034*/ 	.byte	0x00, 0xf5, 0x21, 0x00


	//----- nvinfo : EIATTR_KPARAM_INFO
	.align		4
.L_13:
        /*0038*/ 	.byte	0x04, 0x17
        /*003a*/ 	.short	(.L_15 - .L_14)
.L_14:
        /*003c*/ 	.word	0x00000000
        /*0040*/ 	.short	0x0000
        /*0042*/ 	.short	0x0000
        /*0044*/ 	.byte	0x00, 0xf5, 0x21, 0x00


	//----- nvinfo : EIATTR_SPARSE_MMA_MASK
	.align		4
.L_15:
        /*0048*/ 	.byte	0x03, 0x50
        /*004a*/ 	.short	0x0000


	//----- nvinfo : EIATTR_MAXREG_COUNT
	.align		4
        /*004c*/ 	.byte	0x03, 0x1b
        /*004e*/ 	.short	0x00ff


	//----- nvinfo : EIATTR_MERCURY_ISA_VERSION
	.align		4
        /*0050*/ 	.byte	0x03, 0x5f
        /*0052*/ 	.short	0x0101


	//----- nvinfo : EIATTR_VRC_CTA_INIT_COUNT
	.align		4
        /*0054*/ 	.byte	0x02, 0x4a
	.zero		1
	.zero		1


	//----- nvinfo : EIATTR_EXIT_INSTR_OFFSETS
	.align		4
        /*0058*/ 	.byte	0x04, 0x1c
        /*005a*/ 	.short	(.L_17 - .L_16)


	//   ....[0]....
.L_16:
        /*005c*/ 	.word	0x00000060


	//   ....[1]....
        /*0060*/ 	.word	0x00000110


	//----- nvinfo : EIATTR_CBANK_PARAM_SIZE
	.align		4
.L_17:
        /*0064*/ 	.byte	0x03, 0x19
        /*0066*/ 	.short	0x0020


	//----- nvinfo : EIATTR_PARAM_CBANK
	.align		4
        /*0068*/ 	.byte	0x04, 0x0a
        /*006a*/ 	.short	(.L_19 - .L_18)
	.align		4
.L_18:
        /*006c*/ 	.word	index@(.nv.constant0._ZN13cuda_ros_node3addEPiS0_S0_S0_)
        /*0070*/ 	.short	0x0380
        /*0072*/ 	.short	0x0020


	//----- nvinfo : EIATTR_SW_WAR
	.align		4
.L_19:
        /*0074*/ 	.byte	0x04, 0x36
        /*0076*/ 	.short	(.L_21 - .L_20)
.L_20:
        /*0078*/ 	.word	0x00000008
.L_21:


//--------------------- .nv.callgraph             --------------------------
	.section	.nv.callgraph,"",@"SHT_CUDA_CALLGRAPH"
	.align	4
	.sectionentsize	8
	.align		4
        /*0000*/ 	.word	0x00000000
	.align		4
        /*0004*/ 	.word	0xffffffff
	.align		4
        /*0008*/ 	.word	0x00000000
	.align		4
        /*000c*/ 	.word	0xfffffffe
	.align		4
        /*0010*/ 	.word	0x00000000
	.align		4
        /*0014*/ 	.word	0xfffffffd
	.align		4
        /*0018*/ 	.word	0x00000000
	.align		4
        /*001c*/ 	.word	0xfffffffc


//--------------------- .text._ZN13cuda_ros_node3addEPiS0_S0_S0_ --------------------------
	.section	.text._ZN13cuda_ros_node3addEPiS0_S0_S0_,"ax",@progbits
	.align	128
        .global         _ZN13cuda_ros_node3addEPiS0_S0_S0_
        .type           _ZN13cuda_ros_node3addEPiS0_S0_S0_,@function
        .size           _ZN13cuda_ros_node3addEPiS0_S0_S0_,(.L_x_1 - _ZN13cuda_ros_node3addEPiS0_S0_S0_)
        .other          _ZN13cuda_ros_node3addEPiS0_S0_S0_,@"STO_CUDA_ENTRY STV_DEFAULT"
_ZN13cuda_ros_node3addEPiS0_S0_S0_:
.text._ZN13cuda_ros_node3addEPiS0_S0_S0_:
[----:B------:R-:W-:Y:S08]  /*0000*/  LDC R1, c[0x0][0x37c] ;  /* 0x0000df00ff017b82 */ /* 0x000ff00000000800 */
[----:B------:R-:W0:Y:S01]  /*0010*/  LDC.64 R2, c[0x0][0x398] ;  /* 0x0000e600ff027b82 */ /* 0x000e220000000a00 */
[----:B------:R-:W0:Y:S02]  /*0020*/  LDCU.64 UR4, c[0x0][0x358] ;  /* 0x00006b00ff0477ac */ /* 0x000e240008000a00 */
[----:B0-----:R-:W2:Y:S01]  /*0030*/  LDG.E R2, desc[UR4][R2.64] ;  /* 0x0000000402027981 */ /* 0x001ea2000c1e1900 */
[----:B------:R-:W2:Y:S02]  /*0040*/  S2R R9, SR_CTAID.X ;  /* 0x0000000000097919 */ /* 0x000ea40000002500 */
[----:B--2---:R-:W-:-:S13]  /*0050*/  ISETP.GE.AND P0, PT, R9, R2, PT ;  /* 0x000000020900720c */ /* 0x004fda0003f06270 */
[----:B------:R-:W-:Y:S05]  /*0060*/  @P0 EXIT ;  /* 0x000000000000094d */ /* 0x000fea0003800000 */
[----:B------:R-:W0:Y:S08]  /*0070*/  LDC.64 R2, c[0x0][0x380] ;  /* 0x0000e000ff027b82 */ /* 0x000e300000000a00 */
[----:B------:R-:W1:Y:S08]  /*0080*/  LDC.64 R4, c[0x0][0x388] ;  /* 0x0000e200ff047b82 */ /* 0x000e700000000a00 */
[----:B------:R-:W2:Y:S01]  /*0090*/  LDC.64 R6, c[0x0][0x390] ;  /* 0x0000e400ff067b82 */ /* 0x000ea20000000a00 */
[----:B0-----:R-:W-:-:S06]  /*00a0*/  IMAD.WIDE.U32 R2, R9, 0x4, R2 ;  /* 0x0000000409027825 */ /* 0x001fcc00078e0002 */
[----:B------:R-:W3:Y:S01]  /*00b0*/  LDG.E R2, desc[UR4][R2.64] ;  /* 0x0000000402027981 */ /* 0x000ee2000c1e1900 */
[----:B-1----:R-:W-:-:S06]  /*00c0*/  IMAD.WIDE.U32 R4, R9, 0x4, R4 ;  /* 0x0000000409047825 */ /* 0x002fcc00078e0004 */
[----:B------:R-:W3:Y:S01]  /*00d0*/  LDG.E R5, desc[UR4][R4.64] ;  /* 0x0000000404057981 */ /* 0x000ee2000c1e1900 */
[----:B--2---:R-:W-:Y:S01]  /*00e0*/  IMAD.WIDE.U32 R6, R9, 0x4, R6 ;  /* 0x0000000409067825 */ /* 0x004fe200078e0006 */
[----:B---3--:R-:W-:-:S05]  /*00f0*/  IADD3 R9, PT, PT, R2, R5, RZ ;  /* 0x0000000502097210 */ /* 0x008fca0007ffe0ff */
[----:B------:R-:W-:Y:S01]  /*0100*/  STG.E desc[UR4][R6.64], R9 ;  /* 0x0000000906007986 */ /* 0x000fe2000c101904 */
[----:B------:R-:W-:Y:S05]  /*0110*/  EXIT ;  /* 0x000000000000794d */ /* 0x000fea0003800000 */
.L_x_0:
[----:B------:R-:W-:-:S00]  /*0120*/  BRA `(.L_x_0) ;  /* 0xfffffffc00fc7947 */ /* 0x000fc0000383ffff */
[----:B------:R-:W-:-:S00]  /*0130*/  NOP ;  /* 0x0000000000007918 */ /* 0x000fc00000000000 */
        /* <DEDUP_REMOVED lines=12> */
.L_x_1:


//--------------------- .nv.shared.reserved.0     --------------------------
	.section	.nv.shared.reserved.0,"aw",@nobits
	.weak		__nv_reservedSMEM_offset_0_alias
	.size		__nv_reservedSMEM_offset_0_alias, 0, 64
	.other		__nv_reservedSMEM_offset_0_alias,@"STO_CUDA_RESERVED_SHARED STV_DEFAULT"
__nv_reservedSMEM_offset_0_alias:
	.zero		0
	.zero		64


//--------------------- .nv.constant0._ZN13cuda_ros_node3addEPiS0_S0_S0_ --------------------------
	.section	.nv.constant0._ZN13cuda_ros_node3addEPiS0_S0_S0_,"a",@progbits
	.sectionflags	@""
	.align	4
.nv.constant0._ZN13cuda_ros_node3addEPiS0_S0_S0_:
	.zero		928


//--------------------- SYMBOLS --------------------------

	.type		.nv.reservedSmem.offset0,@object
	.size		.nv.reservedSmem.offset0,0x4
